//
// Generated by NVIDIA NVVM Compiler
//
// Compiler Build ID: CL-36424714
// Cuda compilation tools, release 13.0, V13.0.88
// Based on NVVM 20.0.0
//

.version 9.0
.target sm_100
.address_size 64

	// .globl	_Z9get_blockPi

.visible .entry _Z9get_blockPi(
	.param .u64 .ptr .align 1 _Z9get_blockPi_param_0
)
{
	.reg .b32 	%r<3>;
	.reg .b64 	%rd<3>;

	ld.param.u64 	%rd1, [_Z9get_blockPi_param_0];
	cvta.to.global.u64 	%rd2, %rd1;
	mov.u32 	%r1, %ntid.x;
	st.global.u32 	[%rd2], %r1;
	mov.u32 	%r2, %nctaid.x;
	st.global.u32 	[%rd2+4], %r2;
	ret;

}


// ===== COMPILED SASS (sm_100) =====

	.target	sm_100

	.elftype	@"ET_EXEC"


//--------------------- .note.nv.tkinfo           --------------------------
	.section	.note.nv.tkinfo,"",@"SHT_NOTE"
	.sectionflags	@"SHF_NOTE_NV_TKINFO"
	.tkinfo
        /*0018*/ 	.word	0x00000002
        /*0030*/ 	.string	""
        /*0030*/ 	.string	"ptxas"
        /*0030*/ 	.string	"Cuda compilation tools, release 13.0, V13.0.88"
        /*0030*/ 	.string	"Build cuda_13.0.r13.0/compiler.36424714_0"
        /*0030*/ 	.string	"-arch sm_100 -m 64 "



//--------------------- .note.nv.cuinfo           --------------------------
	.section	.note.nv.cuinfo,"",@"SHT_NOTE"
	.sectionflags	@"SHF_NOTE_NV_CUINFO"
        /*0018*/ 	.short	0x0002
        /*001a*/ 	.short	0x0064
        /*001c*/ 	.short	0x0082
	.zero		2


//--------------------- .nv.info                  --------------------------
	.section	.nv.info,"",@"SHT_CUDA_INFO"
	.align	4


	//----- nvinfo : EIATTR_REGCOUNT
	.align		4
        /*0000*/ 	.byte	0x04, 0x2f
        /*0002*/ 	.short	(.L_1 - .L_0)
	.align		4
.L_0:
        /*0004*/ 	.word	index@(_Z9get_blockPi)
        /*0008*/ 	.word	0x0000000a


	//----- nvinfo : EIATTR_FRAME_SIZE
	.align		4
.L_1:
        /*000c*/ 	.byte	0x04, 0x11
        /*000e*/ 	.short	(.L_3 - .L_2)
	.align		4
.L_2:
        /*0010*/ 	.word	index@(_Z9get_blockPi)
        /*0014*/ 	.word	0x00000000


	//----- nvinfo : EIATTR_MIN_STACK_SIZE
	.align		4
.L_3:
        /*0018*/ 	.byte	0x04, 0x12
        /*001a*/ 	.short	(.L_5 - .L_4)
	.align		4
.L_4:
        /*001c*/ 	.word	index@(_Z9get_blockPi)
        /*0020*/ 	.word	0x00000000
.L_5:


//--------------------- .nv.compat                --------------------------
	.section	.nv.compat,"",@"SHT_CUDA_COMPAT_INFO"
	.align	4
        /*0000*/ 	.byte	0x02, 0x09, 0x00, 0x00, 0x02, 0x02, 0x01, 0x00, 0x02, 0x05, 0x05, 0x00, 0x03, 0x07, 0x01, 0x01
        /*0010*/ 	.byte	0x02, 0x03, 0x00, 0x00, 0x02, 0x06, 0x01, 0x00, 0x04, 0x0b, 0x08, 0x00, 0x09, 0x00, 0x00, 0x00
        /*0020*/ 	.byte	0x00, 0x00, 0x00, 0x00


//--------------------- .nv.info._Z9get_blockPi   --------------------------
	.section	.nv.info._Z9get_blockPi,"",@"SHT_CUDA_INFO"
	.sectionflags	@""
	.align	4


	//----- nvinfo : EIATTR_CUDA_API_VERSION
	.align		4
        /*0000*/ 	.byte	0x04, 0x37
        /*0002*/ 	.short	(.L_7 - .L_6)
.L_6:
        /*0004*/ 	.word	0x00000082


	//----- nvinfo : EIATTR_KPARAM_INFO
	.align		4
.L_7:
        /*0008*/ 	.byte	0x04, 0x17
        /*000a*/ 	.short	(.L_9 - .L_8)
.L_8:
        /*000c*/ 	.word	0x00000000
        /*0010*/ 	.short	0x0000
        /*0012*/ 	.short	0x0000
        /*0014*/ 	.byte	0x00, 0xf5, 0x21, 0x00


	//----- nvinfo : EIATTR_SPARSE_MMA_MASK
	.align		4
.L_9:
        /*0018*/ 	.byte	0x03, 0x50
        /*001a*/ 	.short	0x0000


	//----- nvinfo : EIATTR_MAXREG_COUNT
	.align		4
        /*001c*/ 	.byte	0x03, 0x1b
        /*001e*/ 	.short	0x00ff


	//----- nvinfo : EIATTR_MERCURY_ISA_VERSION
	.align		4
        /*0020*/ 	.byte	0x03, 0x5f
        /*0022*/ 	.short	0x0101


	//----- nvinfo : EIATTR_VRC_CTA_INIT_COUNT
	.align		4
        /*0024*/ 	.byte	0x02, 0x4a
	.zero		1
	.zero		1


	//----- nvinfo : EIATTR_EXIT_INSTR_OFFSETS
	.align		4
        /*0028*/ 	.byte	0x04, 0x1c
        /*002a*/ 	.short	(.L_11 - .L_10)


	//   ....[0]....
.L_10:
        /*002c*/ 	.word	0x00000070


	//----- nvinfo : EIATTR_CBANK_PARAM_SIZE
	.align		4
.L_11:
        /*0030*/ 	.byte	0x03, 0x19
        /*0032*/ 	.short	0x0008


	//----- nvinfo : EIATTR_PARAM_CBANK
	.align		4
        /*0034*/ 	.byte	0x04, 0x0a
        /*0036*/ 	.short	(.L_13 - .L_12)
	.align		4
.L_12:
        /*0038*/ 	.word	index@(.nv.constant0._Z9get_blockPi)
        /*003c*/ 	.short	0x0380
        /*003e*/ 	.short	0x0008


	//----- nvinfo : EIATTR_SW_WAR
	.align		4
.L_13:
        /*0040*/ 	.byte	0x04, 0x36
        /*0042*/ 	.short	(.L_15 - .L_14)
.L_14:
        /*0044*/ 	.word	0x00000008
.L_15:


//--------------------- .nv.callgraph             --------------------------
	.section	.nv.callgraph,"",@"SHT_CUDA_CALLGRAPH"
	.align	4
	.sectionentsize	8
	.align		4
        /*0000*/ 	.word	0x00000000
	.align		4
        /*0004*/ 	.word	0xffffffff
	.align		4
        /*0008*/ 	.word	0x00000000
	.align		4
        /*000c*/ 	.word	0xfffffffe
	.align		4
        /*0010*/ 	.word	0x00000000
	.align		4
        /*0014*/ 	.word	0xfffffffd
	.align		4
        /*0018*/ 	.word	0x00000000
	.align		4
        /*001c*/ 	.word	0xfffffffc


//--------------------- .text._Z9get_blockPi      --------------------------
	.section	.text._Z9get_blockPi,"ax",@progbits
	.align	128
        .global         _Z9get_blockPi
        .type           _Z9get_blockPi,@function
        .size           _Z9get_blockPi,(.L_x_1 - _Z9get_blockPi)
        .other          _Z9get_blockPi,@"STO_CUDA_ENTRY STV_DEFAULT"
_Z9get_blockPi:
.text._Z9get_blockPi:
[----:B------:R-:W-:Y:S08]  /*0000*/  LDC R1, c[0x0][0x37c] ;  /* 0x0000df00ff017b82 */ /* 0x000ff00000000800 */
[----:B------:R-:W0:Y:S01]  /*0010*/  LDC R5, c[0x0][0x360] ;  /* 0x0000d800ff057b82 */ /* 0x000e220000000800 */
[----:B------:R-:W0:Y:S07]  /*0020*/  LDCU.64 UR4, c[0x0][0x358] ;  /* 0x00006b00ff0477ac */ /* 0x000e2e0008000a00 */
[----:B------:R-:W0:Y:S08]  /*0030*/  LDC.64 R2, c[0x0][0x380] ;  /* 0x0000e000ff027b82 */ /* 0x000e300000000a00 */
[----:B------:R-:W1:Y:S01]  /*0040*/  LDC R7, c[0x0][0x370] ;  /* 0x0000dc00ff077b82 */ /* 0x000e620000000800 */
[----:B0-----:R-:W-:Y:S04]  /*0050*/  STG.E desc[UR4][R2.64], R5 ;  /* 0x0000000502007986 */ /* 0x001fe8000c101904 */
[----:B-1----:R-:W-:Y:S01]  /*0060*/  STG.E desc[UR4][R2.64+0x4], R7 ;  /* 0x0000040702007986 */ /* 0x002fe2000c101904 */
[----:B------:R-:W-:Y:S05]  /*0070*/  EXIT ;  /* 0x000000000000794d */ /* 0x000fea0003800000 */
.L_x_0:
[----:B------:R-:W-:-:S00]  /*0080*/  BRA `(.L_x_0) ;  /* 0xfffffffc00fc7947 */ /* 0x000fc0000383ffff */
[----:B------:R-:W-:-:S00]  /*0090*/  NOP ;  /* 0x0000000000007918 */ /* 0x000fc00000000000 */
        /* <DEDUP_REMOVED lines=14> */
.L_x_1:


//--------------------- .nv.shared.reserved.0     --------------------------
	.section	.nv.shared.reserved.0,"aw",@nobits
	.weak		__nv_reservedSMEM_offset_0_alias
	.size		__nv_reservedSMEM_offset_0_alias, 0, 64
	.other		__nv_reservedSMEM_offset_0_alias,@"STO_CUDA_RESERVED_SHARED STV_DEFAULT"
__nv_reservedSMEM_offset_0_alias:
	.zero		0
	.zero		64


//--------------------- .nv.constant0._Z9get_blockPi --------------------------
	.section	.nv.constant0._Z9get_blockPi,"a",@progbits
	.sectionflags	@""
	.align	4
.nv.constant0._Z9get_blockPi:
	.zero		904


//--------------------- SYMBOLS --------------------------

	.type		.nv.reservedSmem.offset0,@object
	.size		.nv.reservedSmem.offset0,0x4
